//
// Generated by NVIDIA NVVM Compiler
//
// Compiler Build ID: CL-36424714
// Cuda compilation tools, release 13.0, V13.0.88
// Based on NVVM 20.0.0
//

.version 9.0
.target sm_100
.address_size 64

	// .globl	cuda_prep0

.visible .entry cuda_prep0(
	.param .u16 cuda_prep0_param_0,
	.param .u32 cuda_prep0_param_1,
	.param .u32 cuda_prep0_param_2,
	.param .u32 cuda_prep0_param_3,
	.param .f32 cuda_prep0_param_4,
	.param .f32 cuda_prep0_param_5,
	.param .u64 .ptr .align 1 cuda_prep0_param_6,
	.param .u64 .ptr .align 1 cuda_prep0_param_7,
	.param .u64 .ptr .align 1 cuda_prep0_param_8,
	.param .u32 cuda_prep0_param_9
)
{
	.reg .pred 	%p<13>;
	.reg .b16 	%rs<16>;
	.reg .b32 	%r<22>;
	.reg .b32 	%f<2>;
	.reg .b64 	%rd<19>;

	ld.param.u16 	%rs2, [cuda_prep0_param_0];
	ld.param.u32 	%r6, [cuda_prep0_param_1];
	ld.param.u32 	%r7, [cuda_prep0_param_2];
	ld.param.u32 	%r8, [cuda_prep0_param_3];
	ld.param.f32 	%f1, [cuda_prep0_param_5];
	ld.param.u64 	%rd7, [cuda_prep0_param_6];
	ld.param.u64 	%rd8, [cuda_prep0_param_7];
	ld.param.u64 	%rd6, [cuda_prep0_param_8];
	ld.param.u32 	%r9, [cuda_prep0_param_9];
	cvta.to.global.u64 	%rd1, %rd8;
	cvta.to.global.u64 	%rd2, %rd7;
	mov.u32 	%r10, %ctaid.x;
	mov.u32 	%r11, %ntid.x;
	mov.u32 	%r12, %tid.x;
	mad.lo.s32 	%r1, %r10, %r11, %r12;
	mov.u32 	%r13, %ctaid.y;
	mov.u32 	%r14, %ntid.y;
	mov.u32 	%r15, %tid.y;
	mad.lo.s32 	%r16, %r13, %r14, %r15;
	cvt.u32.u16 	%r3, %rs2;
	setp.ge.s32 	%p1, %r1, %r3;
	setp.ge.u32 	%p2, %r16, %r3;
	or.pred  	%p3, %p1, %p2;
	@%p3 bra 	$L__BB0_14;
	mad.lo.s32 	%r4, %r1, %r3, %r16;
	mul.lo.s32 	%r5, %r9, %r4;
	sub.s32 	%r17, %r1, %r6;
	sub.s32 	%r18, %r16, %r6;
	mul.lo.s32 	%r19, %r18, %r18;
	mad.lo.s32 	%r20, %r17, %r17, %r19;
	setp.lt.s32 	%p4, %r7, %r20;
	setp.gt.s32 	%p5, %r8, %r20;
	or.pred  	%p6, %p4, %p5;
	selp.u16 	%rs3, 1, 0, %p6;
	cvt.s64.s32 	%rd9, %r4;
	add.s64 	%rd3, %rd2, %rd9;
	st.global.u8 	[%rd3], %rs3;
	@%p6 bra 	$L__BB0_12;
	cvt.s64.s32 	%rd10, %r5;
	add.s64 	%rd4, %rd1, %rd10;
	mov.b16 	%rs4, 4;
	st.global.u8 	[%rd4], %rs4;
	st.global.u8 	[%rd4+1], %rs4;
	st.global.u8 	[%rd4+2], %rs4;
	st.global.u8 	[%rd4+3], %rs4;
	setp.lt.u32 	%p7, %r9, 5;
	@%p7 bra 	$L__BB0_4;
	mov.b16 	%rs5, 4;
	st.global.u8 	[%rd4+4], %rs5;
	st.global.u8 	[%rd4+5], %rs5;
$L__BB0_4:
	cvta.to.global.u64 	%rd11, %rd6;
	mul.wide.s32 	%rd12, %r4, 4;
	add.s64 	%rd13, %rd11, %rd12;
	st.global.f32 	[%rd13], %f1;
	cvt.u64.u16 	%rd14, %rs2;
	add.s64 	%rd15, %rd3, %rd14;
	ld.global.u8 	%rs6, [%rd15];
	setp.eq.s16 	%p8, %rs6, 0;
	@%p8 bra 	$L__BB0_6;
	mov.b16 	%rs7, 0;
	st.global.u8 	[%rd4], %rs7;
$L__BB0_6:
	sub.s32 	%r21, %r4, %r3;
	cvt.s64.s32 	%rd16, %r21;
	add.s64 	%rd17, %rd2, %rd16;
	ld.global.u8 	%rs8, [%rd17];
	setp.eq.s16 	%p9, %rs8, 0;
	@%p9 bra 	$L__BB0_8;
	mov.b16 	%rs9, 0;
	st.global.u8 	[%rd4+1], %rs9;
$L__BB0_8:
	ld.global.u8 	%rs10, [%rd3+1];
	setp.eq.s16 	%p10, %rs10, 0;
	@%p10 bra 	$L__BB0_10;
	mov.b16 	%rs11, 0;
	st.global.u8 	[%rd4+2], %rs11;
$L__BB0_10:
	ld.global.u8 	%rs12, [%rd3+-1];
	setp.eq.s16 	%p11, %rs12, 0;
	@%p11 bra 	$L__BB0_14;
	mov.b16 	%rs13, 0;
	st.global.u8 	[%rd4+3], %rs13;
	bra.uni 	$L__BB0_14;
$L__BB0_12:
	cvt.s64.s32 	%rd18, %r5;
	add.s64 	%rd5, %rd1, %rd18;
	mov.b16 	%rs14, 0;
	st.global.u8 	[%rd5], %rs14;
	st.global.u8 	[%rd5+1], %rs14;
	st.global.u8 	[%rd5+2], %rs14;
	st.global.u8 	[%rd5+3], %rs14;
	setp.lt.u32 	%p12, %r9, 5;
	@%p12 bra 	$L__BB0_14;
	mov.b16 	%rs15, 0;
	st.global.u8 	[%rd5+4], %rs15;
	st.global.u8 	[%rd5+5], %rs15;
$L__BB0_14:
	ret;

}


// ===== COMPILED SASS (sm_100) =====

	.target	sm_100

	.elftype	@"ET_EXEC"


//--------------------- .note.nv.tkinfo           --------------------------
	.section	.note.nv.tkinfo,"",@"SHT_NOTE"
	.sectionflags	@"SHF_NOTE_NV_TKINFO"
	.tkinfo
        /*0018*/ 	.word	0x00000002
        /*0030*/ 	.string	""
        /*0030*/ 	.string	"ptxas"
        /*0030*/ 	.string	"Cuda compilation tools, release 13.0, V13.0.88"
        /*0030*/ 	.string	"Build cuda_13.0.r13.0/compiler.36424714_0"
        /*0030*/ 	.string	"-arch sm_100 -m 64 "



//--------------------- .note.nv.cuinfo           --------------------------
	.section	.note.nv.cuinfo,"",@"SHT_NOTE"
	.sectionflags	@"SHF_NOTE_NV_CUINFO"
        /*0018*/ 	.short	0x0002
        /*001a*/ 	.short	0x0064
        /*001c*/ 	.short	0x0082
	.zero		2


//--------------------- .nv.info                  --------------------------
	.section	.nv.info,"",@"SHT_CUDA_INFO"
	.align	4


	//----- nvinfo : EIATTR_REGCOUNT
	.align		4
        /*0000*/ 	.byte	0x04, 0x2f
        /*0002*/ 	.short	(.L_1 - .L_0)
	.align		4
.L_0:
        /*0004*/ 	.word	index@(cuda_prep0)
        /*0008*/ 	.word	0x00000010


	//----- nvinfo : EIATTR_FRAME_SIZE
	.align		4
.L_1:
        /*000c*/ 	.byte	0x04, 0x11
        /*000e*/ 	.short	(.L_3 - .L_2)
	.align		4
.L_2:
        /*0010*/ 	.word	index@(cuda_prep0)
        /*0014*/ 	.word	0x00000000


	//----- nvinfo : EIATTR_MIN_STACK_SIZE
	.align		4
.L_3:
        /*0018*/ 	.byte	0x04, 0x12
        /*001a*/ 	.short	(.L_5 - .L_4)
	.align		4
.L_4:
        /*001c*/ 	.word	index@(cuda_prep0)
        /*0020*/ 	.word	0x00000000
.L_5:


//--------------------- .nv.compat                --------------------------
	.section	.nv.compat,"",@"SHT_CUDA_COMPAT_INFO"
	.align	4
        /*0000*/ 	.byte	0x02, 0x09, 0x00, 0x00, 0x02, 0x02, 0x01, 0x00, 0x02, 0x05, 0x05, 0x00, 0x03, 0x07, 0x01, 0x01
        /*0010*/ 	.byte	0x02, 0x03, 0x00, 0x00, 0x02, 0x06, 0x01, 0x00, 0x04, 0x0b, 0x08, 0x00, 0x09, 0x00, 0x00, 0x00
        /*0020*/ 	.byte	0x00, 0x00, 0x00, 0x00


//--------------------- .nv.info.cuda_prep0       --------------------------
	.section	.nv.info.cuda_prep0,"",@"SHT_CUDA_INFO"
	.sectionflags	@""
	.align	4


	//----- nvinfo : EIATTR_CUDA_API_VERSION
	.align		4
        /*0000*/ 	.byte	0x04, 0x37
        /*0002*/ 	.short	(.L_7 - .L_6)
.L_6:
        /*0004*/ 	.word	0x00000082


	//----- nvinfo : EIATTR_KPARAM_INFO
	.align		4
.L_7:
        /*0008*/ 	.byte	0x04, 0x17
        /*000a*/ 	.short	(.L_9 - .L_8)
.L_8:
        /*000c*/ 	.word	0x00000000
        /*0010*/ 	.short	0x0009
        /*0012*/ 	.short	0x0030
        /*0014*/ 	.byte	0x00, 0xf0, 0x11, 0x00


	//----- nvinfo : EIATTR_KPARAM_INFO
	.align		4
.L_9:
        /*0018*/ 	.byte	0x04, 0x17
        /*001a*/ 	.short	(.L_11 - .L_10)
.L_10:
        /*001c*/ 	.word	0x00000000
        /*0020*/ 	.short	0x0008
        /*0022*/ 	.short	0x0028
        /*0024*/ 	.byte	0x00, 0xf5, 0x21, 0x00


	//----- nvinfo : EIATTR_KPARAM_INFO
	.align		4
.L_11:
        /*0028*/ 	.byte	0x04, 0x17
        /*002a*/ 	.short	(.L_13 - .L_12)
.L_12:
        /*002c*/ 	.word	0x00000000
        /*0030*/ 	.short	0x0007
        /*0032*/ 	.short	0x0020
        /*0034*/ 	.byte	0x00, 0xf5, 0x21, 0x00


	//----- nvinfo : EIATTR_KPARAM_INFO
	.align		4
.L_13:
        /*0038*/ 	.byte	0x04, 0x17
        /*003a*/ 	.short	(.L_15 - .L_14)
.L_14:
        /*003c*/ 	.word	0x00000000
        /*0040*/ 	.short	0x0006
        /*0042*/ 	.short	0x0018
        /*0044*/ 	.byte	0x00, 0xf5, 0x21, 0x00


	//----- nvinfo : EIATTR_KPARAM_INFO
	.align		4
.L_15:
        /*0048*/ 	.byte	0x04, 0x17
        /*004a*/ 	.short	(.L_17 - .L_16)
.L_16:
        /*004c*/ 	.word	0x00000000
        /*0050*/ 	.short	0x0005
        /*0052*/ 	.short	0x0014
        /*0054*/ 	.byte	0x00, 0xf0, 0x11, 0x00


	//----- nvinfo : EIATTR_KPARAM_INFO
	.align		4
.L_17:
        /*0058*/ 	.byte	0x04, 0x17
        /*005a*/ 	.short	(.L_19 - .L_18)
.L_18:
        /*005c*/ 	.word	0x00000000
        /*0060*/ 	.short	0x0004
        /*0062*/ 	.short	0x0010
        /*0064*/ 	.byte	0x00, 0xf0, 0x11, 0x00


	//----- nvinfo : EIATTR_KPARAM_INFO
	.align		4
.L_19:
        /*0068*/ 	.byte	0x04, 0x17
        /*006a*/ 	.short	(.L_21 - .L_20)
.L_20:
        /*006c*/ 	.word	0x00000000
        /*0070*/ 	.short	0x0003
        /*0072*/ 	.short	0x000c
        /*0074*/ 	.byte	0x00, 0xf0, 0x11, 0x00


	//----- nvinfo : EIATTR_KPARAM_INFO
	.align		4
.L_21:
        /*0078*/ 	.byte	0x04, 0x17
        /*007a*/ 	.short	(.L_23 - .L_22)
.L_22:
        /*007c*/ 	.word	0x00000000
        /*0080*/ 	.short	0x0002
        /*0082*/ 	.short	0x0008
        /*0084*/ 	.byte	0x00, 0xf0, 0x11, 0x00


	//----- nvinfo : EIATTR_KPARAM_INFO
	.align		4
.L_23:
        /*0088*/ 	.byte	0x04, 0x17
        /*008a*/ 	.short	(.L_25 - .L_24)
.L_24:
        /*008c*/ 	.word	0x00000000
        /*0090*/ 	.short	0x0001
        /*0092*/ 	.short	0x0004
        /*0094*/ 	.byte	0x00, 0xf0, 0x11, 0x00


	//----- nvinfo : EIATTR_KPARAM_INFO
	.align		4
.L_25:
        /*0098*/ 	.byte	0x04, 0x17
        /*009a*/ 	.short	(.L_27 - .L_26)
.L_26:
        /*009c*/ 	.word	0x00000000
        /*00a0*/ 	.short	0x0000
        /*00a2*/ 	.short	0x0000
        /*00a4*/ 	.byte	0x00, 0xf0, 0x09, 0x00


	//----- nvinfo : EIATTR_SPARSE_MMA_MASK
	.align		4
.L_27:
        /*00a8*/ 	.byte	0x03, 0x50
        /*00aa*/ 	.short	0x0000


	//----- nvinfo : EIATTR_MAXREG_COUNT
	.align		4
        /*00ac*/ 	.byte	0x03, 0x1b
        /*00ae*/ 	.short	0x00ff


	//----- nvinfo : EIATTR_MERCURY_ISA_VERSION
	.align		4
        /*00b0*/ 	.byte	0x03, 0x5f
        /*00b2*/ 	.short	0x0101


	//----- nvinfo : EIATTR_VRC_CTA_INIT_COUNT
	.align		4
        /*00b4*/ 	.byte	0x02, 0x4a
	.zero		1
	.zero		1


	//----- nvinfo : EIATTR_EXIT_INSTR_OFFSETS
	.align		4
        /*00b8*/ 	.byte	0x04, 0x1c
        /*00ba*/ 	.short	(.L_29 - .L_28)


	//   ....[0]....
.L_28:
        /*00bc*/ 	.word	0x000000d0


	//   ....[1]....
        /*00c0*/ 	.word	0x00000400


	//   ....[2]....
        /*00c4*/ 	.word	0x00000420


	//   ....[3]....
        /*00c8*/ 	.word	0x000004b0


	//   ....[4]....
        /*00cc*/ 	.word	0x000004e0


	//----- nvinfo : EIATTR_CRS_STACK_SIZE
	.align		4
.L_29:
        /*00d0*/ 	.byte	0x04, 0x1e
        /*00d2*/ 	.short	(.L_31 - .L_30)
.L_30:
        /*00d4*/ 	.word	0x00000000


	//----- nvinfo : EIATTR_CBANK_PARAM_SIZE
	.align		4
.L_31:
        /*00d8*/ 	.byte	0x03, 0x19
        /*00da*/ 	.short	0x0034


	//----- nvinfo : EIATTR_PARAM_CBANK
	.align		4
        /*00dc*/ 	.byte	0x04, 0x0a
        /*00de*/ 	.short	(.L_33 - .L_32)
	.align		4
.L_32:
        /*00e0*/ 	.word	index@(.nv.constant0.cuda_prep0)
        /*00e4*/ 	.short	0x0380
        /*00e6*/ 	.short	0x0034


	//----- nvinfo : EIATTR_SW_WAR
	.align		4
.L_33:
        /*00e8*/ 	.byte	0x04, 0x36
        /*00ea*/ 	.short	(.L_35 - .L_34)
.L_34:
        /*00ec*/ 	.word	0x00000008
.L_35:


//--------------------- .nv.callgraph             --------------------------
	.section	.nv.callgraph,"",@"SHT_CUDA_CALLGRAPH"
	.align	4
	.sectionentsize	8
	.align		4
        /*0000*/ 	.word	0x00000000
	.align		4
        /*0004*/ 	.word	0xffffffff
	.align		4
        /*0008*/ 	.word	0x00000000
	.align		4
        /*000c*/ 	.word	0xfffffffe
	.align		4
        /*0010*/ 	.word	0x00000000
	.align		4
        /*0014*/ 	.word	0xfffffffd
	.align		4
        /*0018*/ 	.word	0x00000000
	.align		4
        /*001c*/ 	.word	0xfffffffc


//--------------------- .text.cuda_prep0          --------------------------
	.section	.text.cuda_prep0,"ax",@progbits
	.align	128
        .global         cuda_prep0
        .type           cuda_prep0,@function
        .size           cuda_prep0,(.L_x_2 - cuda_prep0)
        .other          cuda_prep0,@"STO_CUDA_ENTRY STV_DEFAULT"
cuda_prep0:
.text.cuda_prep0:
[----:B------:R-:W-:Y:S01]  /*0000*/  LDC R1, c[0x0][0x37c] ;  /* 0x0000df00ff017b82 */ /* 0x000fe20000000800 */
[----:B------:R-:W0:Y:S07]  /*0010*/  S2R R2, SR_TID.Y ;  /* 0x0000000000027919 */ /* 0x000e2e0000002200 */
[----:B------:R-:W1:Y:S01]  /*0020*/  LDC R0, c[0x0][0x360] ;  /* 0x0000d800ff007b82 */ /* 0x000e620000000800 */
[----:B------:R-:W2:Y:S01]  /*0030*/  LDCU UR4, c[0x0][0x380] ;  /* 0x00007000ff0477ac */ /* 0x000ea20008000800 */
[----:B------:R-:W1:Y:S06]  /*0040*/  S2R R5, SR_TID.X ;  /* 0x0000000000057919 */ /* 0x000e6c0000002100 */
[----:B------:R-:W0:Y:S08]  /*0050*/  S2UR UR6, SR_CTAID.Y ;  /* 0x00000000000679c3 */ /* 0x000e300000002600 */
[----:B------:R-:W0:Y:S01]  /*0060*/  LDC R3, c[0x0][0x364] ;  /* 0x0000d900ff037b82 */ /* 0x000e220000000800 */
[----:B--2---:R-:W-:-:S07]  /*0070*/  ULOP3.LUT UR4, UR4, 0xffff, URZ, 0xc0, !UPT ;  /* 0x0000ffff04047892 */ /* 0x004fce000f8ec0ff */
[----:B------:R-:W1:Y:S01]  /*0080*/  S2UR UR5, SR_CTAID.X ;  /* 0x00000000000579c3 */ /* 0x000e620000002500 */
[----:B0-----:R-:W-:-:S05]  /*0090*/  IMAD R3, R3, UR6, R2 ;  /* 0x0000000603037c24 */ /* 0x001fca000f8e0202 */
[----:B------:R-:W-:Y:S01]  /*00a0*/  ISETP.GE.U32.AND P0, PT, R3, UR4, PT ;  /* 0x0000000403007c0c */ /* 0x000fe2000bf06070 */
[----:B-1----:R-:W-:-:S05]  /*00b0*/  IMAD R0, R0, UR5, R5 ;  /* 0x0000000500007c24 */ /* 0x002fca000f8e0205 */
[----:B------:R-:W-:-:S13]  /*00c0*/  ISETP.GE.OR P0, PT, R0, UR4, P0 ;  /* 0x0000000400007c0c */ /* 0x000fda0008706670 */
[----:B------:R-:W-:Y:S05]  /*00d0*/  @P0 EXIT ;  /* 0x000000000000094d */ /* 0x000fea0003800000 */
[----:B------:R-:W0:Y:S01]  /*00e0*/  LDCU UR5, c[0x0][0x384] ;  /* 0x00007080ff0577ac */ /* 0x000e220008000800 */
[C---:B------:R-:W-:Y:S01]  /*00f0*/  IMAD R11, R0.reuse, UR4, R3 ;  /* 0x00000004000b7c24 */ /* 0x040fe2000f8e0203 */
[----:B------:R-:W1:Y:S01]  /*0100*/  LDC R8, c[0x0][0x3b0] ;  /* 0x0000ec00ff087b82 */ /* 0x000e620000000800 */
[----:B------:R-:W2:Y:S01]  /*0110*/  LDCU.64 UR8, c[0x0][0x388] ;  /* 0x00007100ff0877ac */ /* 0x000ea20008000a00 */
[----:B------:R-:W3:Y:S01]  /*0120*/  LDCU.64 UR10, c[0x0][0x398] ;  /* 0x00007300ff0a77ac */ /* 0x000ee20008000a00 */
[----:B------:R-:W4:Y:S01]  /*0130*/  LDCU.64 UR6, c[0x0][0x358] ;  /* 0x00006b00ff0677ac */ /* 0x000f220008000a00 */
[----:B0-----:R-:W-:Y:S02]  /*0140*/  VIADD R4, R3, -UR5 ;  /* 0x8000000503047c36 */ /* 0x001fe40008000000 */
[----:B------:R-:W-:Y:S02]  /*0150*/  VIADD R2, R0, -UR5 ;  /* 0x8000000500027c36 */ /* 0x000fe40008000000 */
[----:B------:R-:W-:-:S04]  /*0160*/  IMAD R5, R4, R4, RZ ;  /* 0x0000000404057224 */ /* 0x000fc800078e02ff */
[----:B------:R-:W-:Y:S01]  /*0170*/  IMAD R5, R2, R2, R5 ;  /* 0x0000000202057224 */ /* 0x000fe200078e0205 */
[C---:B---3--:R-:W-:Y:S01]  /*0180*/  IADD3 R2, P1, PT, R11.reuse, UR10, RZ ;  /* 0x0000000a0b027c10 */ /* 0x048fe2000ff3e0ff */
[----:B-1----:R-:W-:-:S03]  /*0190*/  IMAD R9, R11, R8, RZ ;  /* 0x000000080b097224 */ /* 0x002fc600078e02ff */
[----:B--2---:R-:W-:Y:S02]  /*01a0*/  ISETP.GE.AND P0, PT, R5, UR9, PT ;  /* 0x0000000905007c0c */ /* 0x004fe4000bf06270 */
[----:B------:R-:W-:Y:S02]  /*01b0*/  LEA.HI.X.SX32 R3, R11, UR11, 0x1, P1 ;  /* 0x0000000b0b037c11 */ /* 0x000fe400088f0eff */
[----:B------:R-:W-:-:S04]  /*01c0*/  ISETP.GT.OR P0, PT, R5, UR8, !P0 ;  /* 0x0000000805007c0c */ /* 0x000fc8000c704670 */
[----:B------:R-:W-:-:S05]  /*01d0*/  SEL R5, RZ, 0x1, !P0 ;  /* 0x00000001ff057807 */ /* 0x000fca0004000000 */
[----:B----4-:R0:W-:Y:S04]  /*01e0*/  STG.E.U8 desc[UR6][R2.64], R5 ;  /* 0x0000000502007986 */ /* 0x0101e8000c101106 */
[----:B------:R-:W-:Y:S05]  /*01f0*/  @P0 BRA `(.L_x_0) ;  /* 0x00000000008c0947 */ /* 0x000fea0003800000 */
[----:B------:R-:W1:Y:S01]  /*0200*/  LDCU.64 UR8, c[0x0][0x3a0] ;  /* 0x00007400ff0877ac */ /* 0x000e620008000a00 */
[----:B------:R-:W2:Y:S01]  /*0210*/  LDC.64 R6, c[0x0][0x3a8] ;  /* 0x0000ea00ff067b82 */ /* 0x000ea20000000a00 */
[----:B------:R-:W-:Y:S01]  /*0220*/  ISETP.GE.U32.AND P0, PT, R8, 0x5, PT ;  /* 0x000000050800780c */ /* 0x000fe20003f06070 */
[----:B------:R-:W-:Y:S01]  /*0230*/  IMAD.MOV.U32 R0, RZ, RZ, 0x4 ;  /* 0x00000004ff007424 */ /* 0x000fe200078e00ff */
[----:B------:R-:W3:Y:S05]  /*0240*/  LDCU.U16 UR5, c[0x0][0x380] ;  /* 0x00007000ff0577ac */ /* 0x000eea0008000400 */
[----:B------:R-:W4:Y:S01]  /*0250*/  LDC R13, c[0x0][0x394] ;  /* 0x0000e500ff0d7b82 */ /* 0x000f220000000800 */
[----:B-1----:R-:W-:-:S04]  /*0260*/  IADD3 R4, P1, PT, R9, UR8, RZ ;  /* 0x0000000809047c10 */ /* 0x002fc8000ff3e0ff */
[----:B0-----:R-:W-:Y:S02]  /*0270*/  LEA.HI.X.SX32 R5, R9, UR9, 0x1, P1 ;  /* 0x0000000909057c11 */ /* 0x001fe400088f0eff */
[----:B---3--:R-:W-:Y:S01]  /*0280*/  IADD3 R8, P1, PT, R2, UR5, RZ ;  /* 0x0000000502087c10 */ /* 0x008fe2000ff3e0ff */
[C---:B--2---:R-:W-:Y:S02]  /*0290*/  IMAD.WIDE R6, R11.reuse, 0x4, R6 ;  /* 0x000000040b067825 */ /* 0x044fe400078e0206 */
[----:B------:R-:W-:Y:S02]  /*02a0*/  STG.E.U8 desc[UR6][R4.64], R0 ;  /* 0x0000000004007986 */ /* 0x000fe4000c101106 */
[----:B------:R-:W-:Y:S02]  /*02b0*/  IMAD.X R9, RZ, RZ, R3, P1 ;  /* 0x000000ffff097224 */ /* 0x000fe400008e0603 */
[----:B------:R-:W-:Y:S04]  /*02c0*/  STG.E.U8 desc[UR6][R4.64+0x1], R0 ;  /* 0x0000010004007986 */ /* 0x000fe8000c101106 */
[----:B------:R-:W-:Y:S04]  /*02d0*/  STG.E.U8 desc[UR6][R4.64+0x2], R0 ;  /* 0x0000020004007986 */ /* 0x000fe8000c101106 */
[----:B------:R-:W-:Y:S04]  /*02e0*/  STG.E.U8 desc[UR6][R4.64+0x3], R0 ;  /* 0x0000030004007986 */ /* 0x000fe8000c101106 */
[----:B------:R-:W-:Y:S04]  /*02f0*/  @P0 STG.E.U8 desc[UR6][R4.64+0x4], R0 ;  /* 0x0000040004000986 */ /* 0x000fe8000c101106 */
[----:B------:R0:W-:Y:S04]  /*0300*/  @P0 STG.E.U8 desc[UR6][R4.64+0x5], R0 ;  /* 0x0000050004000986 */ /* 0x0001e8000c101106 */
[----:B----4-:R1:W-:Y:S04]  /*0310*/  STG.E desc[UR6][R6.64], R13 ;  /* 0x0000000d06007986 */ /* 0x0103e8000c101906 */
[----:B------:R-:W2:Y:S01]  /*0320*/  LDG.E.U8 R8, desc[UR6][R8.64] ;  /* 0x0000000608087981 */ /* 0x000ea2000c1e1100 */
[----:B------:R-:W-:-:S05]  /*0330*/  VIADD R11, R11, -UR4 ;  /* 0x800000040b0b7c36 */ /* 0x000fca0008000000 */
[----:B------:R-:W-:-:S04]  /*0340*/  IADD3 R10, P1, PT, R11, UR10, RZ ;  /* 0x0000000a0b0a7c10 */ /* 0x000fc8000ff3e0ff */
[----:B------:R-:W-:Y:S02]  /*0350*/  LEA.HI.X.SX32 R11, R11, UR11, 0x1, P1 ;  /* 0x0000000b0b0b7c11 */ /* 0x000fe400088f0eff */
[----:B--2---:R-:W-:-:S13]  /*0360*/  ISETP.NE.AND P0, PT, R8, RZ, PT ;  /* 0x000000ff0800720c */ /* 0x004fda0003f05270 */
[----:B------:R1:W-:Y:S04]  /*0370*/  @P0 STG.E.U8 desc[UR6][R4.64], RZ ;  /* 0x000000ff04000986 */ /* 0x0003e8000c101106 */
[----:B------:R-:W2:Y:S02]  /*0380*/  LDG.E.U8 R10, desc[UR6][R10.64] ;  /* 0x000000060a0a7981 */ /* 0x000ea4000c1e1100 */
[----:B--2---:R-:W-:-:S13]  /*0390*/  ISETP.NE.AND P0, PT, R10, RZ, PT ;  /* 0x000000ff0a00720c */ /* 0x004fda0003f05270 */
[----:B------:R1:W-:Y:S04]  /*03a0*/  @P0 STG.E.U8 desc[UR6][R4.64+0x1], RZ ;  /* 0x000001ff04000986 */ /* 0x0003e8000c101106 */
[----:B0-----:R-:W2:Y:S02]  /*03b0*/  LDG.E.U8 R0, desc[UR6][R2.64+0x1] ;  /* 0x0000010602007981 */ /* 0x001ea4000c1e1100 */
[----:B--2---:R-:W-:-:S13]  /*03c0*/  ISETP.NE.AND P0, PT, R0, RZ, PT ;  /* 0x000000ff0000720c */ /* 0x004fda0003f05270 */
[----:B------:R1:W-:Y:S04]  /*03d0*/  @P0 STG.E.U8 desc[UR6][R4.64+0x2], RZ ;  /* 0x000002ff04000986 */ /* 0x0003e8000c101106 */
[----:B------:R-:W2:Y:S02]  /*03e0*/  LDG.E.U8 R0, desc[UR6][R2.64+-0x1] ;  /* 0xffffff0602007981 */ /* 0x000ea4000c1e1100 */
[----:B--2---:R-:W-:-:S13]  /*03f0*/  ISETP.NE.AND P0, PT, R0, RZ, PT ;  /* 0x000000ff0000720c */ /* 0x004fda0003f05270 */
[----:B-1----:R-:W-:Y:S05]  /*0400*/  @!P0 EXIT ;  /* 0x000000000000894d */ /* 0x002fea0003800000 */
[----:B------:R-:W-:Y:S01]  /*0410*/  STG.E.U8 desc[UR6][R4.64+0x3], RZ ;  /* 0x000003ff04007986 */ /* 0x000fe2000c101106 */
[----:B------:R-:W-:Y:S05]  /*0420*/  EXIT ;  /* 0x000000000000794d */ /* 0x000fea0003800000 */
.L_x_0:
[----:B------:R-:W0:Y:S02]  /*0430*/  LDCU.64 UR8, c[0x0][0x3a0] ;  /* 0x00007400ff0877ac */ /* 0x000e240008000a00 */
[----:B0-----:R-:W-:-:S04]  /*0440*/  IADD3 R2, P0, PT, R9, UR8, RZ ;  /* 0x0000000809027c10 */ /* 0x001fc8000ff1e0ff */
[----:B------:R-:W-:Y:S02]  /*0450*/  LEA.HI.X.SX32 R3, R9, UR9, 0x1, P0 ;  /* 0x0000000909037c11 */ /* 0x000fe400080f0eff */
[----:B------:R-:W-:-:S03]  /*0460*/  ISETP.GE.U32.AND P0, PT, R8, 0x5, PT ;  /* 0x000000050800780c */ /* 0x000fc60003f06070 */
[----:B------:R0:W-:Y:S04]  /*0470*/  STG.E.U8 desc[UR6][R2.64], RZ ;  /* 0x000000ff02007986 */ /* 0x0001e8000c101106 */
[----:B------:R0:W-:Y:S04]  /*0480*/  STG.E.U8 desc[UR6][R2.64+0x1], RZ ;  /* 0x000001ff02007986 */ /* 0x0001e8000c101106 */
[----:B------:R0:W-:Y:S04]  /*0490*/  STG.E.U8 desc[UR6][R2.64+0x2], RZ ;  /* 0x000002ff02007986 */ /* 0x0001e8000c101106 */
[----:B------:R0:W-:Y:S01]  /*04a0*/  STG.E.U8 desc[UR6][R2.64+0x3], RZ ;  /* 0x000003ff02007986 */ /* 0x0001e2000c101106 */
[----:B------:R-:W-:Y:S05]  /*04b0*/  @!P0 EXIT ;  /* 0x000000000000894d */ /* 0x000fea0003800000 */
[----:B------:R-:W-:Y:S04]  /*04c0*/  STG.E.U8 desc[UR6][R2.64+0x4], RZ ;  /* 0x000004ff02007986 */ /* 0x000fe8000c101106 */
[----:B------:R-:W-:Y:S01]  /*04d0*/  STG.E.U8 desc[UR6][R2.64+0x5], RZ ;  /* 0x000005ff02007986 */ /* 0x000fe2000c101106 */
[----:B------:R-:W-:Y:S05]  /*04e0*/  EXIT ;  /* 0x000000000000794d */ /* 0x000fea0003800000 */
.L_x_1:
[----:B------:R-:W-:-:S00]  /*04f0*/  BRA `(.L_x_1) ;  /* 0xfffffffc00fc7947 */ /* 0x000fc0000383ffff */
[----:B------:R-:W-:-:S00]  /*0500*/  NOP ;  /* 0x0000000000007918 */ /* 0x000fc00000000000 */
[----:B------:R-:W-:-:S00]  /*0510*/  NOP ;  /* 0x0000000000007918 */ /* 0x000fc00000000000 */
[----:B------:R-:W-:-:S00]  /*0520*/  NOP ;  /* 0x0000000000007918 */ /* 0x000fc00000000000 */
[----:B------:R-:W-:-:S00]  /*0530*/  NOP ;  /* 0x0000000000007918 */ /* 0x000fc00000000000 */
[----:B------:R-:W-:-:S00]  /*0540*/  NOP ;  /* 0x0000000000007918 */ /* 0x000fc00000000000 */
[----:B------:R-:W-:-:S00]  /*0550*/  NOP ;  /* 0x0000000000007918 */ /* 0x000fc00000000000 */
[----:B------:R-:W-:-:S00]  /*0560*/  NOP ;  /* 0x0000000000007918 */ /* 0x000fc00000000000 */
[----:B------:R-:W-:-:S00]  /*0570*/  NOP ;  /* 0x0000000000007918 */ /* 0x000fc00000000000 */
.L_x_2:


//--------------------- .nv.shared.reserved.0     --------------------------
	.section	.nv.shared.reserved.0,"aw",@nobits
	.weak		__nv_reservedSMEM_offset_0_alias
	.size		__nv_reservedSMEM_offset_0_alias, 0, 64
	.other		__nv_reservedSMEM_offset_0_alias,@"STO_CUDA_RESERVED_SHARED STV_DEFAULT"
__nv_reservedSMEM_offset_0_alias:
	.zero		0
	.zero		64


//--------------------- .nv.constant0.cuda_prep0  --------------------------
	.section	.nv.constant0.cuda_prep0,"a",@progbits
	.sectionflags	@""
	.align	4
.nv.constant0.cuda_prep0:
	.zero		948


//--------------------- SYMBOLS --------------------------

	.type		.nv.reservedSmem.offset0,@object
	.size		.nv.reservedSmem.offset0,0x4
